//
// Generated by NVIDIA NVVM Compiler
//
// Compiler Build ID: CL-36424714
// Cuda compilation tools, release 13.0, V13.0.88
// Based on NVVM 20.0.0
//

.version 9.0
.target sm_100
.address_size 64

	// .globl	_Z10gemm_naivePfPKfS1_iii

.visible .entry _Z10gemm_naivePfPKfS1_iii(
	.param .u64 .ptr .align 1 _Z10gemm_naivePfPKfS1_iii_param_0,
	.param .u64 .ptr .align 1 _Z10gemm_naivePfPKfS1_iii_param_1,
	.param .u64 .ptr .align 1 _Z10gemm_naivePfPKfS1_iii_param_2,
	.param .u32 _Z10gemm_naivePfPKfS1_iii_param_3,
	.param .u32 _Z10gemm_naivePfPKfS1_iii_param_4,
	.param .u32 _Z10gemm_naivePfPKfS1_iii_param_5
)
{
	.reg .pred 	%p<13>;
	.reg .b32 	%r<41>;
	.reg .b32 	%f<68>;
	.reg .b64 	%rd<53>;

	ld.param.u64 	%rd6, [_Z10gemm_naivePfPKfS1_iii_param_0];
	ld.param.u64 	%rd7, [_Z10gemm_naivePfPKfS1_iii_param_1];
	ld.param.u64 	%rd8, [_Z10gemm_naivePfPKfS1_iii_param_2];
	ld.param.u32 	%r20, [_Z10gemm_naivePfPKfS1_iii_param_3];
	ld.param.u32 	%r18, [_Z10gemm_naivePfPKfS1_iii_param_4];
	ld.param.u32 	%r19, [_Z10gemm_naivePfPKfS1_iii_param_5];
	cvta.to.global.u64 	%rd1, %rd8;
	cvta.to.global.u64 	%rd2, %rd7;
	mov.u32 	%r21, %ctaid.x;
	mov.u32 	%r22, %tid.x;
	mov.u32 	%r23, %ctaid.y;
	mov.u32 	%r24, %tid.y;
	mov.u32 	%r25, %ntid.y;
	mad.lo.s32 	%r1, %r23, %r25, %r24;
	mov.u32 	%r26, %ntid.x;
	mad.lo.s32 	%r2, %r21, %r26, %r22;
	setp.ge.s32 	%p1, %r1, %r20;
	setp.ge.s32 	%p2, %r2, %r19;
	or.pred  	%p3, %p1, %p2;
	@%p3 bra 	$L__BB0_14;
	setp.lt.s32 	%p4, %r18, 1;
	mov.f32 	%f67, 0f00000000;
	@%p4 bra 	$L__BB0_13;
	mul.lo.s32 	%r3, %r18, %r1;
	and.b32  	%r4, %r18, 7;
	setp.lt.u32 	%p5, %r18, 8;
	mov.f32 	%f67, 0f00000000;
	mov.b32 	%r39, 0;
	@%p5 bra 	$L__BB0_5;
	and.b32  	%r39, %r18, 2147483640;
	neg.s32 	%r37, %r39;
	shl.b32 	%r7, %r19, 3;
	mul.wide.u32 	%rd9, %r3, 4;
	add.s64 	%rd10, %rd9, %rd2;
	add.s64 	%rd52, %rd10, 16;
	mov.f32 	%f67, 0f00000000;
	mul.wide.s32 	%rd13, %r19, 4;
	mov.u32 	%r36, %r2;
$L__BB0_4:
	.pragma "nounroll";
	ld.global.f32 	%f17, [%rd52+-16];
	mul.wide.s32 	%rd11, %r36, 4;
	add.s64 	%rd12, %rd1, %rd11;
	ld.global.f32 	%f18, [%rd12];
	fma.rn.f32 	%f19, %f17, %f18, %f67;
	ld.global.f32 	%f20, [%rd52+-12];
	add.s64 	%rd14, %rd12, %rd13;
	ld.global.f32 	%f21, [%rd14];
	fma.rn.f32 	%f22, %f20, %f21, %f19;
	ld.global.f32 	%f23, [%rd52+-8];
	add.s64 	%rd15, %rd14, %rd13;
	ld.global.f32 	%f24, [%rd15];
	fma.rn.f32 	%f25, %f23, %f24, %f22;
	ld.global.f32 	%f26, [%rd52+-4];
	add.s64 	%rd16, %rd15, %rd13;
	ld.global.f32 	%f27, [%rd16];
	fma.rn.f32 	%f28, %f26, %f27, %f25;
	ld.global.f32 	%f29, [%rd52];
	add.s64 	%rd17, %rd16, %rd13;
	ld.global.f32 	%f30, [%rd17];
	fma.rn.f32 	%f31, %f29, %f30, %f28;
	ld.global.f32 	%f32, [%rd52+4];
	add.s64 	%rd18, %rd17, %rd13;
	ld.global.f32 	%f33, [%rd18];
	fma.rn.f32 	%f34, %f32, %f33, %f31;
	ld.global.f32 	%f35, [%rd52+8];
	add.s64 	%rd19, %rd18, %rd13;
	ld.global.f32 	%f36, [%rd19];
	fma.rn.f32 	%f37, %f35, %f36, %f34;
	ld.global.f32 	%f38, [%rd52+12];
	add.s64 	%rd20, %rd19, %rd13;
	ld.global.f32 	%f39, [%rd20];
	fma.rn.f32 	%f67, %f38, %f39, %f37;
	add.s32 	%r37, %r37, 8;
	add.s32 	%r36, %r36, %r7;
	add.s64 	%rd52, %rd52, 32;
	setp.ne.s32 	%p6, %r37, 0;
	@%p6 bra 	$L__BB0_4;
$L__BB0_5:
	setp.eq.s32 	%p7, %r4, 0;
	@%p7 bra 	$L__BB0_13;
	and.b32  	%r13, %r18, 3;
	setp.lt.u32 	%p8, %r4, 4;
	@%p8 bra 	$L__BB0_8;
	add.s32 	%r28, %r39, %r3;
	mul.wide.u32 	%rd21, %r28, 4;
	add.s64 	%rd22, %rd2, %rd21;
	ld.global.f32 	%f41, [%rd22];
	mad.lo.s32 	%r29, %r39, %r19, %r2;
	mul.wide.s32 	%rd23, %r29, 4;
	add.s64 	%rd24, %rd1, %rd23;
	ld.global.f32 	%f42, [%rd24];
	fma.rn.f32 	%f43, %f41, %f42, %f67;
	cvt.u64.u32 	%rd25, %r3;
	cvt.u64.u32 	%rd26, %r39;
	add.s64 	%rd27, %rd26, %rd25;
	shl.b64 	%rd28, %rd27, 2;
	add.s64 	%rd29, %rd2, %rd28;
	ld.global.f32 	%f44, [%rd29+4];
	mul.wide.s32 	%rd30, %r19, 4;
	add.s64 	%rd31, %rd24, %rd30;
	ld.global.f32 	%f45, [%rd31];
	fma.rn.f32 	%f46, %f44, %f45, %f43;
	ld.global.f32 	%f47, [%rd29+8];
	add.s64 	%rd32, %rd31, %rd30;
	ld.global.f32 	%f48, [%rd32];
	fma.rn.f32 	%f49, %f47, %f48, %f46;
	ld.global.f32 	%f50, [%rd29+12];
	add.s64 	%rd33, %rd32, %rd30;
	ld.global.f32 	%f51, [%rd33];
	fma.rn.f32 	%f67, %f50, %f51, %f49;
	add.s32 	%r39, %r39, 4;
$L__BB0_8:
	setp.eq.s32 	%p9, %r13, 0;
	@%p9 bra 	$L__BB0_13;
	setp.eq.s32 	%p10, %r13, 1;
	@%p10 bra 	$L__BB0_11;
	add.s32 	%r30, %r39, %r3;
	mul.wide.u32 	%rd34, %r30, 4;
	add.s64 	%rd35, %rd2, %rd34;
	ld.global.f32 	%f53, [%rd35];
	mad.lo.s32 	%r31, %r39, %r19, %r2;
	mul.wide.s32 	%rd36, %r31, 4;
	add.s64 	%rd37, %rd1, %rd36;
	ld.global.f32 	%f54, [%rd37];
	fma.rn.f32 	%f55, %f53, %f54, %f67;
	cvt.u64.u32 	%rd38, %r3;
	cvt.u64.u32 	%rd39, %r39;
	add.s64 	%rd40, %rd39, %rd38;
	shl.b64 	%rd41, %rd40, 2;
	add.s64 	%rd42, %rd2, %rd41;
	ld.global.f32 	%f56, [%rd42+4];
	mul.wide.s32 	%rd43, %r19, 4;
	add.s64 	%rd44, %rd37, %rd43;
	ld.global.f32 	%f57, [%rd44];
	fma.rn.f32 	%f67, %f56, %f57, %f55;
	add.s32 	%r39, %r39, 2;
$L__BB0_11:
	and.b32  	%r32, %r18, 1;
	setp.eq.b32 	%p11, %r32, 1;
	not.pred 	%p12, %p11;
	@%p12 bra 	$L__BB0_13;
	add.s32 	%r33, %r39, %r3;
	mul.wide.u32 	%rd45, %r33, 4;
	add.s64 	%rd46, %rd2, %rd45;
	ld.global.f32 	%f58, [%rd46];
	mad.lo.s32 	%r34, %r39, %r19, %r2;
	mul.wide.s32 	%rd47, %r34, 4;
	add.s64 	%rd48, %rd1, %rd47;
	ld.global.f32 	%f59, [%rd48];
	fma.rn.f32 	%f67, %f58, %f59, %f67;
$L__BB0_13:
	mad.lo.s32 	%r35, %r19, %r1, %r2;
	cvta.to.global.u64 	%rd49, %rd6;
	mul.wide.s32 	%rd50, %r35, 4;
	add.s64 	%rd51, %rd49, %rd50;
	st.global.f32 	[%rd51], %f67;
$L__BB0_14:
	ret;

}


// ===== COMPILED SASS (sm_100) =====

	.target	sm_100

	.elftype	@"ET_EXEC"


//--------------------- .note.nv.tkinfo           --------------------------
	.section	.note.nv.tkinfo,"",@"SHT_NOTE"
	.sectionflags	@"SHF_NOTE_NV_TKINFO"
	.tkinfo
        /*0018*/ 	.word	0x00000002
        /*0030*/ 	.string	""
        /*0030*/ 	.string	"ptxas"
        /*0030*/ 	.string	"Cuda compilation tools, release 13.0, V13.0.88"
        /*0030*/ 	.string	"Build cuda_13.0.r13.0/compiler.36424714_0"
        /*0030*/ 	.string	"-arch sm_100 -m 64 "



//--------------------- .note.nv.cuinfo           --------------------------
	.section	.note.nv.cuinfo,"",@"SHT_NOTE"
	.sectionflags	@"SHF_NOTE_NV_CUINFO"
        /*0018*/ 	.short	0x0002
        /*001a*/ 	.short	0x0064
        /*001c*/ 	.short	0x0082
	.zero		2


//--------------------- .nv.info                  --------------------------
	.section	.nv.info,"",@"SHT_CUDA_INFO"
	.align	4


	//----- nvinfo : EIATTR_REGCOUNT
	.align		4
        /*0000*/ 	.byte	0x04, 0x2f
        /*0002*/ 	.short	(.L_1 - .L_0)
	.align		4
.L_0:
        /*0004*/ 	.word	index@(_Z10gemm_naivePfPKfS1_iii)
        /*0008*/ 	.word	0x00000020


	//----- nvinfo : EIATTR_FRAME_SIZE
	.align		4
.L_1:
        /*000c*/ 	.byte	0x04, 0x11
        /*000e*/ 	.short	(.L_3 - .L_2)
	.align		4
.L_2:
        /*0010*/ 	.word	index@(_Z10gemm_naivePfPKfS1_iii)
        /*0014*/ 	.word	0x00000000


	//----- nvinfo : EIATTR_MIN_STACK_SIZE
	.align		4
.L_3:
        /*0018*/ 	.byte	0x04, 0x12
        /*001a*/ 	.short	(.L_5 - .L_4)
	.align		4
.L_4:
        /*001c*/ 	.word	index@(_Z10gemm_naivePfPKfS1_iii)
        /*0020*/ 	.word	0x00000000
.L_5:


//--------------------- .nv.compat                --------------------------
	.section	.nv.compat,"",@"SHT_CUDA_COMPAT_INFO"
	.align	4
        /*0000*/ 	.byte	0x02, 0x09, 0x00, 0x00, 0x02, 0x02, 0x01, 0x00, 0x02, 0x05, 0x05, 0x00, 0x03, 0x07, 0x01, 0x01
        /*0010*/ 	.byte	0x02, 0x03, 0x00, 0x00, 0x02, 0x06, 0x01, 0x00, 0x04, 0x0b, 0x08, 0x00, 0x09, 0x00, 0x00, 0x00
        /*0020*/ 	.byte	0x00, 0x00, 0x00, 0x00


//--------------------- .nv.info._Z10gemm_naivePfPKfS1_iii --------------------------
	.section	.nv.info._Z10gemm_naivePfPKfS1_iii,"",@"SHT_CUDA_INFO"
	.sectionflags	@""
	.align	4


	//----- nvinfo : EIATTR_CUDA_API_VERSION
	.align		4
        /*0000*/ 	.byte	0x04, 0x37
        /*0002*/ 	.short	(.L_7 - .L_6)
.L_6:
        /*0004*/ 	.word	0x00000082


	//----- nvinfo : EIATTR_KPARAM_INFO
	.align		4
.L_7:
        /*0008*/ 	.byte	0x04, 0x17
        /*000a*/ 	.short	(.L_9 - .L_8)
.L_8:
        /*000c*/ 	.word	0x00000000
        /*0010*/ 	.short	0x0005
        /*0012*/ 	.short	0x0020
        /*0014*/ 	.byte	0x00, 0xf0, 0x11, 0x00


	//----- nvinfo : EIATTR_KPARAM_INFO
	.align		4
.L_9:
        /*0018*/ 	.byte	0x04, 0x17
        /*001a*/ 	.short	(.L_11 - .L_10)
.L_10:
        /*001c*/ 	.word	0x00000000
        /*0020*/ 	.short	0x0004
        /*0022*/ 	.short	0x001c
        /*0024*/ 	.byte	0x00, 0xf0, 0x11, 0x00


	//----- nvinfo : EIATTR_KPARAM_INFO
	.align		4
.L_11:
        /*0028*/ 	.byte	0x04, 0x17
        /*002a*/ 	.short	(.L_13 - .L_12)
.L_12:
        /*002c*/ 	.word	0x00000000
        /*0030*/ 	.short	0x0003
        /*0032*/ 	.short	0x0018
        /*0034*/ 	.byte	0x00, 0xf0, 0x11, 0x00


	//----- nvinfo : EIATTR_KPARAM_INFO
	.align		4
.L_13:
        /*0038*/ 	.byte	0x04, 0x17
        /*003a*/ 	.short	(.L_15 - .L_14)
.L_14:
        /*003c*/ 	.word	0x00000000
        /*0040*/ 	.short	0x0002
        /*0042*/ 	.short	0x0010
        /*0044*/ 	.byte	0x00, 0xf5, 0x21, 0x00


	//----- nvinfo : EIATTR_KPARAM_INFO
	.align		4
.L_15:
        /*0048*/ 	.byte	0x04, 0x17
        /*004a*/ 	.short	(.L_17 - .L_16)
.L_16:
        /*004c*/ 	.word	0x00000000
        /*0050*/ 	.short	0x0001
        /*0052*/ 	.short	0x0008
        /*0054*/ 	.byte	0x00, 0xf5, 0x21, 0x00


	//----- nvinfo : EIATTR_KPARAM_INFO
	.align		4
.L_17:
        /*0058*/ 	.byte	0x04, 0x17
        /*005a*/ 	.short	(.L_19 - .L_18)
.L_18:
        /*005c*/ 	.word	0x00000000
        /*0060*/ 	.short	0x0000
        /*0062*/ 	.short	0x0000
        /*0064*/ 	.byte	0x00, 0xf5, 0x21, 0x00


	//----- nvinfo : EIATTR_SPARSE_MMA_MASK
	.align		4
.L_19:
        /*0068*/ 	.byte	0x03, 0x50
        /*006a*/ 	.short	0x0000


	//----- nvinfo : EIATTR_MAXREG_COUNT
	.align		4
        /*006c*/ 	.byte	0x03, 0x1b
        /*006e*/ 	.short	0x00ff


	//----- nvinfo : EIATTR_MERCURY_ISA_VERSION
	.align		4
        /*0070*/ 	.byte	0x03, 0x5f
        /*0072*/ 	.short	0x0101


	//----- nvinfo : EIATTR_VRC_CTA_INIT_COUNT
	.align		4
        /*0074*/ 	.byte	0x02, 0x4a
	.zero		1
	.zero		1


	//----- nvinfo : EIATTR_EXIT_INSTR_OFFSETS
	.align		4
        /*0078*/ 	.byte	0x04, 0x1c
        /*007a*/ 	.short	(.L_21 - .L_20)


	//   ....[0]....
.L_20:
        /*007c*/ 	.word	0x000000d0


	//   ....[1]....
        /*0080*/ 	.word	0x000008f0


	//----- nvinfo : EIATTR_CBANK_PARAM_SIZE
	.align		4
.L_21:
        /*0084*/ 	.byte	0x03, 0x19
        /*0086*/ 	.short	0x0024


	//----- nvinfo : EIATTR_PARAM_CBANK
	.align		4
        /*0088*/ 	.byte	0x04, 0x0a
        /*008a*/ 	.short	(.L_23 - .L_22)
	.align		4
.L_22:
        /*008c*/ 	.word	index@(.nv.constant0._Z10gemm_naivePfPKfS1_iii)
        /*0090*/ 	.short	0x0380
        /*0092*/ 	.short	0x0024


	//----- nvinfo : EIATTR_SW_WAR
	.align		4
.L_23:
        /*0094*/ 	.byte	0x04, 0x36
        /*0096*/ 	.short	(.L_25 - .L_24)
.L_24:
        /*0098*/ 	.word	0x00000008
.L_25:


//--------------------- .nv.callgraph             --------------------------
	.section	.nv.callgraph,"",@"SHT_CUDA_CALLGRAPH"
	.align	4
	.sectionentsize	8
	.align		4
        /*0000*/ 	.word	0x00000000
	.align		4
        /*0004*/ 	.word	0xffffffff
	.align		4
        /*0008*/ 	.word	0x00000000
	.align		4
        /*000c*/ 	.word	0xfffffffe
	.align		4
        /*0010*/ 	.word	0x00000000
	.align		4
        /*0014*/ 	.word	0xfffffffd
	.align		4
        /*0018*/ 	.word	0x00000000
	.align		4
        /*001c*/ 	.word	0xfffffffc


//--------------------- .text._Z10gemm_naivePfPKfS1_iii --------------------------
	.section	.text._Z10gemm_naivePfPKfS1_iii,"ax",@progbits
	.align	128
        .global         _Z10gemm_naivePfPKfS1_iii
        .type           _Z10gemm_naivePfPKfS1_iii,@function
        .size           _Z10gemm_naivePfPKfS1_iii,(.L_x_5 - _Z10gemm_naivePfPKfS1_iii)
        .other          _Z10gemm_naivePfPKfS1_iii,@"STO_CUDA_ENTRY STV_DEFAULT"
_Z10gemm_naivePfPKfS1_iii:
.text._Z10gemm_naivePfPKfS1_iii:
[----:B------:R-:W-:Y:S01]  /*0000*/  LDC R1, c[0x0][0x37c] ;  /* 0x0000df00ff017b82 */ /* 0x000fe20000000800 */
[----:B------:R-:W0:Y:S07]  /*0010*/  S2R R0, SR_TID.X ;  /* 0x0000000000007919 */ /* 0x000e2e0000002100 */
[----:B------:R-:W1:Y:S01]  /*0020*/  LDC R3, c[0x0][0x364] ;  /* 0x0000d900ff037b82 */ /* 0x000e620000000800 */
[----:B------:R-:W2:Y:S01]  /*0030*/  LDCU UR6, c[0x0][0x398] ;  /* 0x00007300ff0677ac */ /* 0x000ea20008000800 */
[----:B------:R-:W1:Y:S06]  /*0040*/  S2R R16, SR_TID.Y ;  /* 0x0000000000107919 */ /* 0x000e6c0000002200 */
[----:B------:R-:W0:Y:S08]  /*0050*/  S2UR UR4, SR_CTAID.X ;  /* 0x00000000000479c3 */ /* 0x000e300000002500 */
[----:B------:R-:W0:Y:S08]  /*0060*/  LDC R5, c[0x0][0x360] ;  /* 0x0000d800ff057b82 */ /* 0x000e300000000800 */
[----:B------:R-:W1:Y:S08]  /*0070*/  S2UR UR5, SR_CTAID.Y ;  /* 0x00000000000579c3 */ /* 0x000e700000002600 */
[----:B------:R-:W3:Y:S01]  /*0080*/  LDC R17, c[0x0][0x3a0] ;  /* 0x0000e800ff117b82 */ /* 0x000ee20000000800 */
[----:B0-----:R-:W-:-:S02]  /*0090*/  IMAD R0, R5, UR4, R0 ;  /* 0x0000000405007c24 */ /* 0x001fc4000f8e0200 */
[----:B-1----:R-:W-:-:S03]  /*00a0*/  IMAD R16, R3, UR5, R16 ;  /* 0x0000000503107c24 */ /* 0x002fc6000f8e0210 */
[----:B---3--:R-:W-:-:S04]  /*00b0*/  ISETP.GE.AND P0, PT, R0, R17, PT ;  /* 0x000000110000720c */ /* 0x008fc80003f06270 */
[----:B--2---:R-:W-:-:S13]  /*00c0*/  ISETP.GE.OR P0, PT, R16, UR6, P0 ;  /* 0x0000000610007c0c */ /* 0x004fda0008706670 */
[----:B------:R-:W-:Y:S05]  /*00d0*/  @P0 EXIT ;  /* 0x000000000000094d */ /* 0x000fea0003800000 */
[----:B------:R-:W0:Y:S01]  /*00e0*/  LDC R19, c[0x0][0x39c] ;  /* 0x0000e700ff137b82 */ /* 0x000e220000000800 */
[----:B------:R-:W1:Y:S01]  /*00f0*/  LDCU.64 UR4, c[0x0][0x358] ;  /* 0x00006b00ff0477ac */ /* 0x000e620008000a00 */
[----:B------:R-:W-:Y:S01]  /*0100*/  HFMA2 R24, -RZ, RZ, 0, 0 ;  /* 0x00000000ff187431 */ /* 0x000fe200000001ff */
[----:B0-----:R-:W-:-:S13]  /*0110*/  ISETP.GE.AND P0, PT, R19, 0x1, PT ;  /* 0x000000011300780c */ /* 0x001fda0003f06270 */
[----:B-1----:R-:W-:Y:S05]  /*0120*/  @!P0 BRA `(.L_x_0) ;  /* 0x0000000400e08947 */ /* 0x002fea0003800000 */
[C---:B------:R-:W-:Y:S01]  /*0130*/  ISETP.GE.U32.AND P1, PT, R19.reuse, 0x8, PT ;  /* 0x000000081300780c */ /* 0x040fe20003f26070 */
[----:B------:R-:W-:Y:S01]  /*0140*/  IMAD R20, R16, R19, RZ ;  /* 0x0000001310147224 */ /* 0x000fe200078e02ff */
[----:B------:R-:W-:Y:S02]  /*0150*/  LOP3.LUT R27, R19, 0x7, RZ, 0xc0, !PT ;  /* 0x00000007131b7812 */ /* 0x000fe400078ec0ff */
[----:B------:R-:W-:Y:S02]  /*0160*/  MOV R24, RZ ;  /* 0x000000ff00187202 */ /* 0x000fe40000000f00 */
[----:B------:R-:W-:Y:S02]  /*0170*/  ISETP.NE.AND P0, PT, R27, RZ, PT ;  /* 0x000000ff1b00720c */ /* 0x000fe40003f05270 */
[----:B------:R-:W-:-:S05]  /*0180*/  MOV R21, RZ ;  /* 0x000000ff00157202 */ /* 0x000fca0000000f00 */
[----:B------:R-:W-:Y:S06]  /*0190*/  @!P1 BRA `(.L_x_1) ;  /* 0x0000000000c49947 */ /* 0x000fec0003800000 */
[----:B------:R-:W0:Y:S01]  /*01a0*/  LDC.64 R2, c[0x0][0x388] ;  /* 0x0000e200ff027b82 */ /* 0x000e220000000a00 */
[----:B------:R-:W-:Y:S02]  /*01b0*/  LOP3.LUT R21, R19, 0x7ffffff8, RZ, 0xc0, !PT ;  /* 0x7ffffff813157812 */ /* 0x000fe400078ec0ff */
[----:B------:R-:W-:Y:S02]  /*01c0*/  MOV R24, RZ ;  /* 0x000000ff00187202 */ /* 0x000fe40000000f00 */
[----:B------:R-:W-:Y:S02]  /*01d0*/  MOV R18, R0 ;  /* 0x0000000000127202 */ /* 0x000fe40000000f00 */
[----:B------:R-:W-:Y:S01]  /*01e0*/  IADD3 R22, PT, PT, -R21, RZ, RZ ;  /* 0x000000ff15167210 */ /* 0x000fe20007ffe1ff */
[----:B0-----:R-:W-:-:S03]  /*01f0*/  IMAD.WIDE.U32 R2, R20, 0x4, R2 ;  /* 0x0000000414027825 */ /* 0x001fc600078e0002 */
[----:B------:R-:W-:-:S04]  /*0200*/  IADD3 R4, P1, PT, R2, 0x10, RZ ;  /* 0x0000001002047810 */ /* 0x000fc80007f3e0ff */
[----:B------:R-:W-:-:S09]  /*0210*/  IADD3.X R5, PT, PT, RZ, R3, RZ, P1, !PT ;  /* 0x00000003ff057210 */ /* 0x000fd20000ffe4ff */
.L_x_2:
[----:B------:R-:W0:Y:S01]  /*0220*/  LDC.64 R14, c[0x0][0x390] ;  /* 0x0000e400ff0e7b82 */ /* 0x000e220000000a00 */
[----:B------:R-:W-:Y:S02]  /*0230*/  MOV R2, R4 ;  /* 0x0000000400027202 */ /* 0x000fe40000000f00 */
[----:B------:R-:W-:-:S05]  /*0240*/  MOV R3, R5 ;  /* 0x0000000500037202 */ /* 0x000fca0000000f00 */
[----:B------:R-:W2:Y:S04]  /*0250*/  LDG.E R25, desc[UR4][R2.64+-0x10] ;  /* 0xfffff00402197981 */ /* 0x000ea8000c1e1900 */
[----:B------:R-:W3:Y:S04]  /*0260*/  LDG.E R23, desc[UR4][R2.64+-0xc] ;  /* 0xfffff40402177981 */ /* 0x000ee8000c1e1900 */
[----:B------:R-:W4:Y:S04]  /*0270*/  LDG.E R29, desc[UR4][R2.64+-0x8] ;  /* 0xfffff804021d7981 */ /* 0x000f28000c1e1900 */
[----:B------:R-:W5:Y:S01]  /*0280*/  LDG.E R28, desc[UR4][R2.64+-0x4] ;  /* 0xfffffc04021c7981 */ /* 0x000f62000c1e1900 */
[----:B0-----:R-:W-:-:S05]  /*0290*/  IMAD.WIDE R14, R18, 0x4, R14 ;  /* 0x00000004120e7825 */ /* 0x001fca00078e020e */
[----:B------:R0:W2:Y:S01]  /*02a0*/  LDG.E R26, desc[UR4][R14.64] ;  /* 0x000000040e1a7981 */ /* 0x0000a2000c1e1900 */
[----:B------:R-:W-:-:S04]  /*02b0*/  IMAD.WIDE R12, R17, 0x4, R14 ;  /* 0x00000004110c7825 */ /* 0x000fc800078e020e */
[C---:B------:R-:W-:Y:S02]  /*02c0*/  IMAD.WIDE R4, R17.reuse, 0x4, R12 ;  /* 0x0000000411047825 */ /* 0x040fe400078e020c */
[----:B------:R-:W3:Y:S02]  /*02d0*/  LDG.E R12, desc[UR4][R12.64] ;  /* 0x000000040c0c7981 */ /* 0x000ee4000c1e1900 */
[C---:B------:R-:W-:Y:S02]  /*02e0*/  IMAD.WIDE R8, R17.reuse, 0x4, R4 ;  /* 0x0000000411087825 */ /* 0x040fe400078e0204 */
[----:B------:R-:W4:Y:S02]  /*02f0*/  LDG.E R4, desc[UR4][R4.64] ;  /* 0x0000000404047981 */ /* 0x000f24000c1e1900 */
[C---:B------:R-:W-:Y:S02]  /*0300*/  IMAD.WIDE R6, R17.reuse, 0x4, R8 ;  /* 0x0000000411067825 */ /* 0x040fe400078e0208 */
[----:B------:R-:W5:Y:S02]  /*0310*/  LDG.E R8, desc[UR4][R8.64] ;  /* 0x0000000408087981 */ /* 0x000f64000c1e1900 */
[----:B------:R-:W-:-:S02]  /*0320*/  IMAD.WIDE R10, R17, 0x4, R6 ;  /* 0x00000004110a7825 */ /* 0x000fc400078e0206 */
[----:B------:R-:W5:Y:S04]  /*0330*/  LDG.E R5, desc[UR4][R2.64] ;  /* 0x0000000402057981 */ /* 0x000f68000c1e1900 */
[----:B------:R-:W5:Y:S01]  /*0340*/  LDG.E R6, desc[UR4][R6.64] ;  /* 0x0000000406067981 */ /* 0x000f62000c1e1900 */
[----:B0-----:R-:W-:-:S03]  /*0350*/  IMAD.WIDE R14, R17, 0x4, R10 ;  /* 0x00000004110e7825 */ /* 0x001fc600078e020a */
[----:B------:R-:W5:Y:S04]  /*0360*/  LDG.E R10, desc[UR4][R10.64] ;  /* 0x000000040a0a7981 */ /* 0x000f68000c1e1900 */
[----:B------:R-:W5:Y:S04]  /*0370*/  LDG.E R13, desc[UR4][R14.64] ;  /* 0x000000040e0d7981 */ /* 0x000f68000c1e1900 */
[----:B------:R-:W5:Y:S04]  /*0380*/  LDG.E R7, desc[UR4][R2.64+0x4] ;  /* 0x0000040402077981 */ /* 0x000f68000c1e1900 */
[----:B------:R-:W5:Y:S01]  /*0390*/  LDG.E R9, desc[UR4][R2.64+0xc] ;  /* 0x00000c0402097981 */ /* 0x000f62000c1e1900 */
[----:B--2---:R-:W-:Y:S01]  /*03a0*/  FFMA R26, R25, R26, R24 ;  /* 0x0000001a191a7223 */ /* 0x004fe20000000018 */
[----:B------:R-:W-:-:S02]  /*03b0*/  IMAD.WIDE R24, R17, 0x4, R14 ;  /* 0x0000000411187825 */ /* 0x000fc400078e020e */
[----:B------:R-:W2:Y:S04]  /*03c0*/  LDG.E R14, desc[UR4][R2.64+0x8] ;  /* 0x00000804020e7981 */ /* 0x000ea8000c1e1900 */
[----:B------:R-:W2:Y:S01]  /*03d0*/  LDG.E R24, desc[UR4][R24.64] ;  /* 0x0000000418187981 */ /* 0x000ea2000c1e1900 */
[----:B---3--:R-:W-:Y:S01]  /*03e0*/  FFMA R12, R23, R12, R26 ;  /* 0x0000000c170c7223 */ /* 0x008fe2000000001a */
[----:B------:R-:W-:-:S03]  /*03f0*/  IADD3 R22, PT, PT, R22, 0x8, RZ ;  /* 0x0000000816167810 */ /* 0x000fc60007ffe0ff */
[----:B----4-:R-:W-:Y:S01]  /*0400*/  FFMA R29, R29, R4, R12 ;  /* 0x000000041d1d7223 */ /* 0x010fe2000000000c */
[----:B------:R-:W-:-:S03]  /*0410*/  ISETP.NE.AND P1, PT, R22, RZ, PT ;  /* 0x000000ff1600720c */ /* 0x000fc60003f25270 */
[----:B-----5:R-:W-:Y:S01]  /*0420*/  FFMA R8, R28, R8, R29 ;  /* 0x000000081c087223 */ /* 0x020fe2000000001d */
[----:B------:R-:W-:-:S03]  /*0430*/  IADD3 R4, P2, PT, R2, 0x20, RZ ;  /* 0x0000002002047810 */ /* 0x000fc60007f5e0ff */
[----:B------:R-:W-:Y:S01]  /*0440*/  FFMA R6, R5, R6, R8 ;  /* 0x0000000605067223 */ /* 0x000fe20000000008 */
[----:B------:R-:W-:Y:S02]  /*0450*/  IADD3.X R5, PT, PT, RZ, R3, RZ, P2, !PT ;  /* 0x00000003ff057210 */ /* 0x000fe400017fe4ff */
[----:B------:R-:W-:Y:S01]  /*0460*/  LEA R18, R17, R18, 0x3 ;  /* 0x0000001211127211 */ /* 0x000fe200078e18ff */
[----:B------:R-:W-:-:S04]  /*0470*/  FFMA R7, R7, R10, R6 ;  /* 0x0000000a07077223 */ /* 0x000fc80000000006 */
[----:B--2---:R-:W-:-:S04]  /*0480*/  FFMA R14, R14, R13, R7 ;  /* 0x0000000d0e0e7223 */ /* 0x004fc80000000007 */
[----:B------:R-:W-:Y:S01]  /*0490*/  FFMA R24, R9, R24, R14 ;  /* 0x0000001809187223 */ /* 0x000fe2000000000e */
[----:B------:R-:W-:Y:S06]  /*04a0*/  @P1 BRA `(.L_x_2) ;  /* 0xfffffffc005c1947 */ /* 0x000fec000383ffff */
.L_x_1:
[----:B------:R-:W-:Y:S05]  /*04b0*/  @!P0 BRA `(.L_x_0) ;  /* 0x0000000000fc8947 */ /* 0x000fea0003800000 */
[----:B------:R-:W-:Y:S02]  /*04c0*/  ISETP.GE.U32.AND P1, PT, R27, 0x4, PT ;  /* 0x000000041b00780c */ /* 0x000fe40003f26070 */
[----:B------:R-:W-:-:S04]  /*04d0*/  LOP3.LUT R14, R19, 0x3, RZ, 0xc0, !PT ;  /* 0x00000003130e7812 */ /* 0x000fc800078ec0ff */
[----:B------:R-:W-:-:S07]  /*04e0*/  ISETP.NE.AND P0, PT, R14, RZ, PT ;  /* 0x000000ff0e00720c */ /* 0x000fce0003f05270 */
[----:B------:R-:W-:Y:S06]  /*04f0*/  @!P1 BRA `(.L_x_3) ;  /* 0x00000000006c9947 */ /* 0x000fec0003800000 */
[----:B------:R-:W0:Y:S01]  /*0500*/  LDC.64 R4, c[0x0][0x390] ;  /* 0x0000e400ff047b82 */ /* 0x000e220000000a00 */
[----:B------:R-:W1:Y:S01]  /*0510*/  LDCU.64 UR6, c[0x0][0x388] ;  /* 0x00007100ff0677ac */ /* 0x000e620008000a00 */
[----:B------:R-:W-:Y:S01]  /*0520*/  IMAD R7, R21, R17, R0 ;  /* 0x0000001115077224 */ /* 0x000fe200078e0200 */
[CC--:B------:R-:W-:Y:S02]  /*0530*/  IADD3 R3, PT, PT, R20.reuse, R21.reuse, RZ ;  /* 0x0000001514037210 */ /* 0x0c0fe40007ffe0ff */
[----:B------:R-:W-:-:S03]  /*0540*/  IADD3 R8, P1, PT, R20, R21, RZ ;  /* 0x0000001514087210 */ /* 0x000fc60007f3e0ff */
[----:B------:R-:W2:Y:S01]  /*0550*/  LDC.64 R12, c[0x0][0x388] ;  /* 0x0000e200ff0c7b82 */ /* 0x000ea20000000a00 */
[----:B0-----:R-:W-:-:S04]  /*0560*/  IMAD.WIDE R4, R7, 0x4, R4 ;  /* 0x0000000407047825 */ /* 0x001fc800078e0204 */
[----:B------:R-:W-:Y:S02]  /*0570*/  IMAD.WIDE R6, R17, 0x4, R4 ;  /* 0x0000000411067825 */ /* 0x000fe400078e0204 */
[----:B------:R-:W3:Y:S02]  /*0580*/  LDG.E R4, desc[UR4][R4.64] ;  /* 0x0000000404047981 */ /* 0x000ee4000c1e1900 */
[----:B--2---:R-:W-:Y:S01]  /*0590*/  IMAD.WIDE.U32 R12, R3, 0x4, R12 ;  /* 0x00000004030c7825 */ /* 0x004fe200078e000c */
[----:B------:R-:W-:Y:S02]  /*05a0*/  IADD3.X R3, PT, PT, RZ, RZ, RZ, P1, !PT ;  /* 0x000000ffff037210 */ /* 0x000fe40000ffe4ff */
[----:B-1----:R-:W-:-:S03]  /*05b0*/  LEA R2, P1, R8, UR6, 0x2 ;  /* 0x0000000608027c11 */ /* 0x002fc6000f8210ff */
[----:B------:R-:W3:Y:S01]  /*05c0*/  LDG.E R13, desc[UR4][R12.64] ;  /* 0x000000040c0d7981 */ /* 0x000ee2000c1e1900 */
[----:B------:R-:W-:Y:S01]  /*05d0*/  LEA.HI.X R3, R8, UR7, R3, 0x2, P1 ;  /* 0x0000000708037c11 */ /* 0x000fe200088f1403 */
[C---:B------:R-:W-:Y:S02]  /*05e0*/  IMAD.WIDE R8, R17.reuse, 0x4, R6 ;  /* 0x0000000411087825 */ /* 0x040fe400078e0206 */
[----:B------:R-:W2:Y:S04]  /*05f0*/  LDG.E R6, desc[UR4][R6.64] ;  /* 0x0000000406067981 */ /* 0x000ea8000c1e1900 */
[----:B------:R-:W2:Y:S01]  /*0600*/  LDG.E R15, desc[UR4][R2.64+0x4] ;  /* 0x00000404020f7981 */ /* 0x000ea2000c1e1900 */
[----:B------:R-:W-:-:S03]  /*0610*/  IMAD.WIDE R10, R17, 0x4, R8 ;  /* 0x00000004110a7825 */ /* 0x000fc600078e0208 */
[----:B------:R-:W4:Y:S04]  /*0620*/  LDG.E R22, desc[UR4][R8.64] ;  /* 0x0000000408167981 */ /* 0x000f28000c1e1900 */
[----:B------:R-:W4:Y:S04]  /*0630*/  LDG.E R18, desc[UR4][R2.64+0x8] ;  /* 0x0000080402127981 */ /* 0x000f28000c1e1900 */
[----:B------:R-:W5:Y:S04]  /*0640*/  LDG.E R26, desc[UR4][R2.64+0xc] ;  /* 0x00000c04021a7981 */ /* 0x000f68000c1e1900 */
[----:B------:R-:W5:Y:S01]  /*0650*/  LDG.E R10, desc[UR4][R10.64] ;  /* 0x000000040a0a7981 */ /* 0x000f62000c1e1900 */
[----:B------:R-:W-:Y:S01]  /*0660*/  IADD3 R21, PT, PT, R21, 0x4, RZ ;  /* 0x0000000415157810 */ /* 0x000fe20007ffe0ff */
[----:B---3--:R-:W-:-:S04]  /*0670*/  FFMA R24, R13, R4, R24 ;  /* 0x000000040d187223 */ /* 0x008fc80000000018 */
[----:B--2---:R-:W-:-:S04]  /*0680*/  FFMA R15, R15, R6, R24 ;  /* 0x000000060f0f7223 */ /* 0x004fc80000000018 */
[----:B----4-:R-:W-:-:S04]  /*0690*/  FFMA R15, R18, R22, R15 ;  /* 0x00000016120f7223 */ /* 0x010fc8000000000f */
[----:B-----5:R-:W-:-:S07]  /*06a0*/  FFMA R24, R26, R10, R15 ;  /* 0x0000000a1a187223 */ /* 0x020fce000000000f */
.L_x_3:
[----:B------:R-:W-:Y:S05]  /*06b0*/  @!P0 BRA `(.L_x_0) ;  /* 0x00000000007c8947 */ /* 0x000fea0003800000 */
[----:B------:R-:W-:Y:S02]  /*06c0*/  ISETP.NE.AND P1, PT, R14, 0x1, PT ;  /* 0x000000010e00780c */ /* 0x000fe40003f25270 */
[----:B------:R-:W-:-:S04]  /*06d0*/  LOP3.LUT R19, R19, 0x1, RZ, 0xc0, !PT ;  /* 0x0000000113137812 */ /* 0x000fc800078ec0ff */
[----:B------:R-:W-:-:S07]  /*06e0*/  ISETP.NE.U32.AND P0, PT, R19, 0x1, PT ;  /* 0x000000011300780c */ /* 0x000fce0003f05070 */
[----:B------:R-:W0:Y:S01]  /*06f0*/  @P1 LDC.64 R10, c[0x0][0x388] ;  /* 0x0000e200ff0a1b82 */ /* 0x000e220000000a00 */
[CC--:B------:R-:W-:Y:S02]  /*0700*/  @P1 IADD3 R13, PT, PT, R20.reuse, R21.reuse, RZ ;  /* 0x00000015140d1210 */ /* 0x0c0fe40007ffe0ff */
[----:B------:R-:W-:-:S04]  /*0710*/  @P1 IADD3 R12, P2, PT, R20, R21, RZ ;  /* 0x00000015140c1210 */ /* 0x000fc80007f5e0ff */
[----:B------:R-:W-:Y:S01]  /*0720*/  @P1 IADD3.X R14, PT, PT, RZ, RZ, RZ, P2, !PT ;  /* 0x000000ffff0e1210 */ /* 0x000fe200017fe4ff */
[----:B------:R-:W1:Y:S08]  /*0730*/  @P1 LDC.64 R8, c[0x0][0x390] ;  /* 0x0000e400ff081b82 */ /* 0x000e700000000a00 */
[----:B------:R-:W2:Y:S08]  /*0740*/  @P1 LDC.64 R6, c[0x0][0x388] ;  /* 0x0000e200ff061b82 */ /* 0x000eb00000000a00 */
[----:B------:R-:W3:Y:S01]  /*0750*/  @!P0 LDC.64 R4, c[0x0][0x388] ;  /* 0x0000e200ff048b82 */ /* 0x000ee20000000a00 */
[----:B0-----:R-:W-:-:S04]  /*0760*/  @P1 IMAD.WIDE.U32 R10, R13, 0x4, R10 ;  /* 0x000000040d0a1825 */ /* 0x001fc800078e000a */
[C---:B------:R-:W-:Y:S01]  /*0770*/  @P1 IMAD R13, R21.reuse, R17, R0 ;  /* 0x00000011150d1224 */ /* 0x040fe200078e0200 */
[----:B------:R-:W-:Y:S01]  /*0780*/  @P1 IADD3 R21, PT, PT, R21, 0x2, RZ ;  /* 0x0000000215151810 */ /* 0x000fe20007ffe0ff */
[----:B------:R-:W4:Y:S01]  /*0790*/  @P1 LDG.E R11, desc[UR4][R10.64] ;  /* 0x000000040a0b1981 */ /* 0x000f22000c1e1900 */
[----:B------:R-:W0:Y:S01]  /*07a0*/  @!P0 LDC.64 R2, c[0x0][0x390] ;  /* 0x0000e400ff028b82 */ /* 0x000e220000000a00 */
[----:B-1----:R-:W-:Y:S01]  /*07b0*/  @P1 IMAD.WIDE R8, R13, 0x4, R8 ;  /* 0x000000040d081825 */ /* 0x002fe200078e0208 */
[----:B------:R-:W-:Y:S02]  /*07c0*/  @!P0 IADD3 R15, PT, PT, R20, R21, RZ ;  /* 0x00000015140f8210 */ /* 0x000fe40007ffe0ff */
[----:B--2---:R-:W-:Y:S01]  /*07d0*/  @P1 LEA R6, P2, R12, R6, 0x2 ;  /* 0x000000060c061211 */ /* 0x004fe200078410ff */
[----:B------:R-:W-:-:S03]  /*07e0*/  @!P0 IMAD R21, R21, R17, R0 ;  /* 0x0000001115158224 */ /* 0x000fc600078e0200 */
[----:B------:R-:W-:Y:S01]  /*07f0*/  @P1 LEA.HI.X R7, R12, R7, R14, 0x2, P2 ;  /* 0x000000070c071211 */ /* 0x000fe200010f140e */
[----:B------:R-:W-:Y:S01]  /*0800*/  @P1 IMAD.WIDE R12, R17, 0x4, R8 ;  /* 0x00000004110c1825 */ /* 0x000fe200078e0208 */
[----:B------:R-:W4:Y:S03]  /*0810*/  @P1 LDG.E R14, desc[UR4][R8.64] ;  /* 0x00000004080e1981 */ /* 0x000f26000c1e1900 */
[----:B---3--:R-:W-:Y:S01]  /*0820*/  @!P0 IMAD.WIDE.U32 R4, R15, 0x4, R4 ;  /* 0x000000040f048825 */ /* 0x008fe200078e0004 */
[----:B------:R-:W2:Y:S04]  /*0830*/  @P1 LDG.E R6, desc[UR4][R6.64+0x4] ;  /* 0x0000040406061981 */ /* 0x000ea8000c1e1900 */
[----:B------:R-:W2:Y:S01]  /*0840*/  @P1 LDG.E R12, desc[UR4][R12.64] ;  /* 0x000000040c0c1981 */ /* 0x000ea2000c1e1900 */
[----:B0-----:R-:W-:-:S03]  /*0850*/  @!P0 IMAD.WIDE R2, R21, 0x4, R2 ;  /* 0x0000000415028825 */ /* 0x001fc600078e0202 */
[----:B------:R-:W3:Y:S04]  /*0860*/  @!P0 LDG.E R5, desc[UR4][R4.64] ;  /* 0x0000000404058981 */ /* 0x000ee8000c1e1900 */
[----:B------:R-:W3:Y:S01]  /*0870*/  @!P0 LDG.E R2, desc[UR4][R2.64] ;  /* 0x0000000402028981 */ /* 0x000ee2000c1e1900 */
[----:B----4-:R-:W-:-:S04]  /*0880*/  @P1 FFMA R11, R11, R14, R24 ;  /* 0x0000000e0b0b1223 */ /* 0x010fc80000000018 */
[----:B--2---:R-:W-:-:S04]  /*0890*/  @P1 FFMA R24, R6, R12, R11 ;  /* 0x0000000c06181223 */ /* 0x004fc8000000000b */
[----:B---3--:R-:W-:-:S07]  /*08a0*/  @!P0 FFMA R24, R5, R2, R24 ;  /* 0x0000000205188223 */ /* 0x008fce0000000018 */
.L_x_0:
[----:B------:R-:W0:Y:S01]  /*08b0*/  LDC.64 R2, c[0x0][0x380] ;  /* 0x0000e000ff027b82 */ /* 0x000e220000000a00 */
[----:B------:R-:W-:-:S04]  /*08c0*/  IMAD R17, R16, R17, R0 ;  /* 0x0000001110117224 */ /* 0x000fc800078e0200 */
[----:B0-----:R-:W-:-:S05]  /*08d0*/  IMAD.WIDE R2, R17, 0x4, R2 ;  /* 0x0000000411027825 */ /* 0x001fca00078e0202 */
[----:B------:R-:W-:Y:S01]  /*08e0*/  STG.E desc[UR4][R2.64], R24 ;  /* 0x0000001802007986 */ /* 0x000fe2000c101904 */
[----:B------:R-:W-:Y:S05]  /*08f0*/  EXIT ;  /* 0x000000000000794d */ /* 0x000fea0003800000 */
.L_x_4:
[----:B------:R-:W-:-:S00]  /*0900*/  BRA `(.L_x_4) ;  /* 0xfffffffc00fc7947 */ /* 0x000fc0000383ffff */
[----:B------:R-:W-:-:S00]  /*0910*/  NOP ;  /* 0x0000000000007918 */ /* 0x000fc00000000000 */
        /* <DEDUP_REMOVED lines=14> */
.L_x_5:


//--------------------- .nv.shared.reserved.0     --------------------------
	.section	.nv.shared.reserved.0,"aw",@nobits
	.weak		__nv_reservedSMEM_offset_0_alias
	.size		__nv_reservedSMEM_offset_0_alias, 0, 64
	.other		__nv_reservedSMEM_offset_0_alias,@"STO_CUDA_RESERVED_SHARED STV_DEFAULT"
__nv_reservedSMEM_offset_0_alias:
	.zero		0
	.zero		64


//--------------------- .nv.constant0._Z10gemm_naivePfPKfS1_iii --------------------------
	.section	.nv.constant0._Z10gemm_naivePfPKfS1_iii,"a",@progbits
	.sectionflags	@""
	.align	4
.nv.constant0._Z10gemm_naivePfPKfS1_iii:
	.zero		932


//--------------------- SYMBOLS --------------------------

	.type		.nv.reservedSmem.offset0,@object
	.size		.nv.reservedSmem.offset0,0x4
